//
// Generated by NVIDIA NVVM Compiler
//
// Compiler Build ID: CL-36424714
// Cuda compilation tools, release 13.0, V13.0.88
// Based on NVVM 20.0.0
//

.version 9.0
.target sm_100
.address_size 64

	// .globl	_Z13testKernelPtrPKiS0_i

.visible .entry _Z13testKernelPtrPKiS0_i(
	.param .u64 .ptr .align 1 _Z13testKernelPtrPKiS0_i_param_0,
	.param .u64 .ptr .align 1 _Z13testKernelPtrPKiS0_i_param_1,
	.param .u32 _Z13testKernelPtrPKiS0_i_param_2
)
{


	ret;

}
	// .globl	_Z10testKerneliii
.visible .entry _Z10testKerneliii(
	.param .u32 _Z10testKerneliii_param_0,
	.param .u32 _Z10testKerneliii_param_1,
	.param .u32 _Z10testKerneliii_param_2
)
{


	ret;

}
	// .globl	_Z12helloFromGPUi
.visible .entry _Z12helloFromGPUi(
	.param .u32 _Z12helloFromGPUi_param_0
)
{


	ret;

}
	// .globl	_Z12helloFromGPUv
.visible .entry _Z12helloFromGPUv()
{


	ret;

}
	// .globl	_Z13helloFromGPU2v
.visible .entry _Z13helloFromGPU2v()
{


	ret;

}
	// .globl	_Z10foo_kerneliii
.visible .entry _Z10foo_kerneliii(
	.param .u32 _Z10foo_kerneliii_param_0,
	.param .u32 _Z10foo_kerneliii_param_1,
	.param .u32 _Z10foo_kerneliii_param_2
)
{


	ret;

}
	// .globl	_Z11foo_kernel3Pi
.visible .entry _Z11foo_kernel3Pi(
	.param .u64 .ptr .align 1 _Z11foo_kernel3Pi_param_0
)
{


	ret;

}


// ===== COMPILED SASS (sm_100) =====

	.target	sm_100

	.elftype	@"ET_EXEC"


//--------------------- .note.nv.tkinfo           --------------------------
	.section	.note.nv.tkinfo,"",@"SHT_NOTE"
	.sectionflags	@"SHF_NOTE_NV_TKINFO"
	.tkinfo
        /*0018*/ 	.word	0x00000002
        /*0030*/ 	.string	""
        /*0030*/ 	.string	"ptxas"
        /*0030*/ 	.string	"Cuda compilation tools, release 13.0, V13.0.88"
        /*0030*/ 	.string	"Build cuda_13.0.r13.0/compiler.36424714_0"
        /*0030*/ 	.string	"-arch sm_100 -m 64 "



//--------------------- .note.nv.cuinfo           --------------------------
	.section	.note.nv.cuinfo,"",@"SHT_NOTE"
	.sectionflags	@"SHF_NOTE_NV_CUINFO"
        /*0018*/ 	.short	0x0002
        /*001a*/ 	.short	0x0064
        /*001c*/ 	.short	0x0082
	.zero		2


//--------------------- .nv.info                  --------------------------
	.section	.nv.info,"",@"SHT_CUDA_INFO"
	.align	4


	//----- nvinfo : EIATTR_REGCOUNT
	.align		4
        /*0000*/ 	.byte	0x04, 0x2f
        /*0002*/ 	.short	(.L_1 - .L_0)
	.align		4
.L_0:
        /*0004*/ 	.word	index@(_Z13testKernelPtrPKiS0_i)
        /*0008*/ 	.word	0x00000004


	//----- nvinfo : EIATTR_FRAME_SIZE
	.align		4
.L_1:
        /*000c*/ 	.byte	0x04, 0x11
        /*000e*/ 	.short	(.L_3 - .L_2)
	.align		4
.L_2:
        /*0010*/ 	.word	index@(_Z13testKernelPtrPKiS0_i)
        /*0014*/ 	.word	0x00000000


	//----- nvinfo : EIATTR_REGCOUNT
	.align		4
.L_3:
        /*0018*/ 	.byte	0x04, 0x2f
        /*001a*/ 	.short	(.L_5 - .L_4)
	.align		4
.L_4:
        /*001c*/ 	.word	index@(_Z10testKerneliii)
        /*0020*/ 	.word	0x00000004


	//----- nvinfo : EIATTR_FRAME_SIZE
	.align		4
.L_5:
        /*0024*/ 	.byte	0x04, 0x11
        /*0026*/ 	.short	(.L_7 - .L_6)
	.align		4
.L_6:
        /*0028*/ 	.word	index@(_Z10testKerneliii)
        /*002c*/ 	.word	0x00000000


	//----- nvinfo : EIATTR_REGCOUNT
	.align		4
.L_7:
        /*0030*/ 	.byte	0x04, 0x2f
        /*0032*/ 	.short	(.L_9 - .L_8)
	.align		4
.L_8:
        /*0034*/ 	.word	index@(_Z12helloFromGPUi)
        /*0038*/ 	.word	0x00000004


	//----- nvinfo : EIATTR_FRAME_SIZE
	.align		4
.L_9:
        /*003c*/ 	.byte	0x04, 0x11
        /*003e*/ 	.short	(.L_11 - .L_10)
	.align		4
.L_10:
        /*0040*/ 	.word	index@(_Z12helloFromGPUi)
        /*0044*/ 	.word	0x00000000


	//----- nvinfo : EIATTR_REGCOUNT
	.align		4
.L_11:
        /*0048*/ 	.byte	0x04, 0x2f
        /*004a*/ 	.short	(.L_13 - .L_12)
	.align		4
.L_12:
        /*004c*/ 	.word	index@(_Z12helloFromGPUv)
        /*0050*/ 	.word	0x00000004


	//----- nvinfo : EIATTR_FRAME_SIZE
	.align		4
.L_13:
        /*0054*/ 	.byte	0x04, 0x11
        /*0056*/ 	.short	(.L_15 - .L_14)
	.align		4
.L_14:
        /*0058*/ 	.word	index@(_Z12helloFromGPUv)
        /*005c*/ 	.word	0x00000000


	//----- nvinfo : EIATTR_REGCOUNT
	.align		4
.L_15:
        /*0060*/ 	.byte	0x04, 0x2f
        /*0062*/ 	.short	(.L_17 - .L_16)
	.align		4
.L_16:
        /*0064*/ 	.word	index@(_Z13helloFromGPU2v)
        /*0068*/ 	.word	0x00000004


	//----- nvinfo : EIATTR_FRAME_SIZE
	.align		4
.L_17:
        /*006c*/ 	.byte	0x04, 0x11
        /*006e*/ 	.short	(.L_19 - .L_18)
	.align		4
.L_18:
        /*0070*/ 	.word	index@(_Z13helloFromGPU2v)
        /*0074*/ 	.word	0x00000000


	//----- nvinfo : EIATTR_REGCOUNT
	.align		4
.L_19:
        /*0078*/ 	.byte	0x04, 0x2f
        /*007a*/ 	.short	(.L_21 - .L_20)
	.align		4
.L_20:
        /*007c*/ 	.word	index@(_Z10foo_kerneliii)
        /*0080*/ 	.word	0x00000004


	//----- nvinfo : EIATTR_FRAME_SIZE
	.align		4
.L_21:
        /*0084*/ 	.byte	0x04, 0x11
        /*0086*/ 	.short	(.L_23 - .L_22)
	.align		4
.L_22:
        /*0088*/ 	.word	index@(_Z10foo_kerneliii)
        /*008c*/ 	.word	0x00000000


	//----- nvinfo : EIATTR_REGCOUNT
	.align		4
.L_23:
        /*0090*/ 	.byte	0x04, 0x2f
        /*0092*/ 	.short	(.L_25 - .L_24)
	.align		4
.L_24:
        /*0094*/ 	.word	index@(_Z11foo_kernel3Pi)
        /*0098*/ 	.word	0x00000004


	//----- nvinfo : EIATTR_FRAME_SIZE
	.align		4
.L_25:
        /*009c*/ 	.byte	0x04, 0x11
        /*009e*/ 	.short	(.L_27 - .L_26)
	.align		4
.L_26:
        /*00a0*/ 	.word	index@(_Z11foo_kernel3Pi)
        /*00a4*/ 	.word	0x00000000


	//----- nvinfo : EIATTR_MIN_STACK_SIZE
	.align		4
.L_27:
        /*00a8*/ 	.byte	0x04, 0x12
        /*00aa*/ 	.short	(.L_29 - .L_28)
	.align		4
.L_28:
        /*00ac*/ 	.word	index@(_Z11foo_kernel3Pi)
        /*00b0*/ 	.word	0x00000000


	//----- nvinfo : EIATTR_MIN_STACK_SIZE
	.align		4
.L_29:
        /*00b4*/ 	.byte	0x04, 0x12
        /*00b6*/ 	.short	(.L_31 - .L_30)
	.align		4
.L_30:
        /*00b8*/ 	.word	index@(_Z10foo_kerneliii)
        /*00bc*/ 	.word	0x00000000


	//----- nvinfo : EIATTR_MIN_STACK_SIZE
	.align		4
.L_31:
        /*00c0*/ 	.byte	0x04, 0x12
        /*00c2*/ 	.short	(.L_33 - .L_32)
	.align		4
.L_32:
        /*00c4*/ 	.word	index@(_Z13helloFromGPU2v)
        /*00c8*/ 	.word	0x00000000


	//----- nvinfo : EIATTR_MIN_STACK_SIZE
	.align		4
.L_33:
        /*00cc*/ 	.byte	0x04, 0x12
        /*00ce*/ 	.short	(.L_35 - .L_34)
	.align		4
.L_34:
        /*00d0*/ 	.word	index@(_Z12helloFromGPUv)
        /*00d4*/ 	.word	0x00000000


	//----- nvinfo : EIATTR_MIN_STACK_SIZE
	.align		4
.L_35:
        /*00d8*/ 	.byte	0x04, 0x12
        /*00da*/ 	.short	(.L_37 - .L_36)
	.align		4
.L_36:
        /*00dc*/ 	.word	index@(_Z12helloFromGPUi)
        /*00e0*/ 	.word	0x00000000


	//----- nvinfo : EIATTR_MIN_STACK_SIZE
	.align		4
.L_37:
        /*00e4*/ 	.byte	0x04, 0x12
        /*00e6*/ 	.short	(.L_39 - .L_38)
	.align		4
.L_38:
        /*00e8*/ 	.word	index@(_Z10testKerneliii)
        /*00ec*/ 	.word	0x00000000


	//----- nvinfo : EIATTR_MIN_STACK_SIZE
	.align		4
.L_39:
        /*00f0*/ 	.byte	0x04, 0x12
        /*00f2*/ 	.short	(.L_41 - .L_40)
	.align		4
.L_40:
        /*00f4*/ 	.word	index@(_Z13testKernelPtrPKiS0_i)
        /*00f8*/ 	.word	0x00000000
.L_41:


//--------------------- .nv.compat                --------------------------
	.section	.nv.compat,"",@"SHT_CUDA_COMPAT_INFO"
	.align	4
        /*0000*/ 	.byte	0x02, 0x09, 0x00, 0x00, 0x02, 0x02, 0x01, 0x00, 0x02, 0x05, 0x05, 0x00, 0x03, 0x07, 0x01, 0x01
        /*0010*/ 	.byte	0x02, 0x03, 0x00, 0x00, 0x02, 0x06, 0x01, 0x00, 0x04, 0x0b, 0x08, 0x00, 0x09, 0x00, 0x00, 0x00
        /*0020*/ 	.byte	0x00, 0x00, 0x00, 0x00


//--------------------- .nv.info._Z11foo_kernel3Pi --------------------------
	.section	.nv.info._Z11foo_kernel3Pi,"",@"SHT_CUDA_INFO"
	.sectionflags	@""
	.align	4


	//----- nvinfo : EIATTR_CUDA_API_VERSION
	.align		4
        /*0000*/ 	.byte	0x04, 0x37
        /*0002*/ 	.short	(.L_43 - .L_42)
.L_42:
        /*0004*/ 	.word	0x00000082


	//----- nvinfo : EIATTR_KPARAM_INFO
	.align		4
.L_43:
        /*0008*/ 	.byte	0x04, 0x17
        /*000a*/ 	.short	(.L_45 - .L_44)
.L_44:
        /*000c*/ 	.word	0x00000000
        /*0010*/ 	.short	0x0000
        /*0012*/ 	.short	0x0000
        /*0014*/ 	.byte	0x00, 0xf5, 0x21, 0x00


	//----- nvinfo : EIATTR_SPARSE_MMA_MASK
	.align		4
.L_45:
        /*0018*/ 	.byte	0x03, 0x50
        /*001a*/ 	.short	0x0000


	//----- nvinfo : EIATTR_MAXREG_COUNT
	.align		4
        /*001c*/ 	.byte	0x03, 0x1b
        /*001e*/ 	.short	0x00ff


	//----- nvinfo : EIATTR_MERCURY_ISA_VERSION
	.align		4
        /*0020*/ 	.byte	0x03, 0x5f
        /*0022*/ 	.short	0x0101


	//----- nvinfo : EIATTR_VRC_CTA_INIT_COUNT
	.align		4
        /*0024*/ 	.byte	0x02, 0x4a
	.zero		1
	.zero		1


	//----- nvinfo : EIATTR_EXIT_INSTR_OFFSETS
	.align		4
        /*0028*/ 	.byte	0x04, 0x1c
        /*002a*/ 	.short	(.L_47 - .L_46)


	//   ....[0]....
.L_46:
        /*002c*/ 	.word	0x00000010


	//----- nvinfo : EIATTR_CBANK_PARAM_SIZE
	.align		4
.L_47:
        /*0030*/ 	.byte	0x03, 0x19
        /*0032*/ 	.short	0x0008


	//----- nvinfo : EIATTR_PARAM_CBANK
	.align		4
        /*0034*/ 	.byte	0x04, 0x0a
        /*0036*/ 	.short	(.L_49 - .L_48)
	.align		4
.L_48:
        /*0038*/ 	.word	index@(.nv.constant0._Z11foo_kernel3Pi)
        /*003c*/ 	.short	0x0380
        /*003e*/ 	.short	0x0008


	//----- nvinfo : EIATTR_SW_WAR
	.align		4
.L_49:
        /*0040*/ 	.byte	0x04, 0x36
        /*0042*/ 	.short	(.L_51 - .L_50)
.L_50:
        /*0044*/ 	.word	0x00000008
.L_51:


//--------------------- .nv.info._Z10foo_kerneliii --------------------------
	.section	.nv.info._Z10foo_kerneliii,"",@"SHT_CUDA_INFO"
	.sectionflags	@""
	.align	4


	//----- nvinfo : EIATTR_CUDA_API_VERSION
	.align		4
        /*0000*/ 	.byte	0x04, 0x37
        /*0002*/ 	.short	(.L_53 - .L_52)
.L_52:
        /*0004*/ 	.word	0x00000082


	//----- nvinfo : EIATTR_KPARAM_INFO
	.align		4
.L_53:
        /*0008*/ 	.byte	0x04, 0x17
        /*000a*/ 	.short	(.L_55 - .L_54)
.L_54:
        /*000c*/ 	.word	0x00000000
        /*0010*/ 	.short	0x0002
        /*0012*/ 	.short	0x0008
        /*0014*/ 	.byte	0x00, 0xf0, 0x11, 0x00


	//----- nvinfo : EIATTR_KPARAM_INFO
	.align		4
.L_55:
        /*0018*/ 	.byte	0x04, 0x17
        /*001a*/ 	.short	(.L_57 - .L_56)
.L_56:
        /*001c*/ 	.word	0x00000000
        /*0020*/ 	.short	0x0001
        /*0022*/ 	.short	0x0004
        /*0024*/ 	.byte	0x00, 0xf0, 0x11, 0x00


	//----- nvinfo : EIATTR_KPARAM_INFO
	.align		4
.L_57:
        /*0028*/ 	.byte	0x04, 0x17
        /*002a*/ 	.short	(.L_59 - .L_58)
.L_58:
        /*002c*/ 	.word	0x00000000
        /*0030*/ 	.short	0x0000
        /*0032*/ 	.short	0x0000
        /*0034*/ 	.byte	0x00, 0xf0, 0x11, 0x00


	//----- nvinfo : EIATTR_SPARSE_MMA_MASK
	.align		4
.L_59:
        /*0038*/ 	.byte	0x03, 0x50
        /*003a*/ 	.short	0x0000


	//----- nvinfo : EIATTR_MAXREG_COUNT
	.align		4
        /*003c*/ 	.byte	0x03, 0x1b
        /*003e*/ 	.short	0x00ff


	//----- nvinfo : EIATTR_MERCURY_ISA_VERSION
	.align		4
        /*0040*/ 	.byte	0x03, 0x5f
        /*0042*/ 	.short	0x0101


	//----- nvinfo : EIATTR_VRC_CTA_INIT_COUNT
	.align		4
        /*0044*/ 	.byte	0x02, 0x4a
	.zero		1
	.zero		1


	//----- nvinfo : EIATTR_EXIT_INSTR_OFFSETS
	.align		4
        /*0048*/ 	.byte	0x04, 0x1c
        /*004a*/ 	.short	(.L_61 - .L_60)


	//   ....[0]....
.L_60:
        /*004c*/ 	.word	0x00000010


	//----- nvinfo : EIATTR_CBANK_PARAM_SIZE
	.align		4
.L_61:
        /*0050*/ 	.byte	0x03, 0x19
        /*0052*/ 	.short	0x000c


	//----- nvinfo : EIATTR_PARAM_CBANK
	.align		4
        /*0054*/ 	.byte	0x04, 0x0a
        /*0056*/ 	.short	(.L_63 - .L_62)
	.align		4
.L_62:
        /*0058*/ 	.word	index@(.nv.constant0._Z10foo_kerneliii)
        /*005c*/ 	.short	0x0380
        /*005e*/ 	.short	0x000c


	//----- nvinfo : EIATTR_SW_WAR
	.align		4
.L_63:
        /*0060*/ 	.byte	0x04, 0x36
        /*0062*/ 	.short	(.L_65 - .L_64)
.L_64:
        /*0064*/ 	.word	0x00000008
.L_65:


//--------------------- .nv.info._Z13helloFromGPU2v --------------------------
	.section	.nv.info._Z13helloFromGPU2v,"",@"SHT_CUDA_INFO"
	.sectionflags	@""
	.align	4


	//----- nvinfo : EIATTR_CUDA_API_VERSION
	.align		4
        /*0000*/ 	.byte	0x04, 0x37
        /*0002*/ 	.short	(.L_67 - .L_66)
.L_66:
        /*0004*/ 	.word	0x00000082


	//----- nvinfo : EIATTR_SPARSE_MMA_MASK
	.align		4
.L_67:
        /*0008*/ 	.byte	0x03, 0x50
        /*000a*/ 	.short	0x0000


	//----- nvinfo : EIATTR_MAXREG_COUNT
	.align		4
        /*000c*/ 	.byte	0x03, 0x1b
        /*000e*/ 	.short	0x00ff


	//----- nvinfo : EIATTR_MERCURY_ISA_VERSION
	.align		4
        /*0010*/ 	.byte	0x03, 0x5f
        /*0012*/ 	.short	0x0101


	//----- nvinfo : EIATTR_VRC_CTA_INIT_COUNT
	.align		4
        /*0014*/ 	.byte	0x02, 0x4a
	.zero		1
	.zero		1


	//----- nvinfo : EIATTR_EXIT_INSTR_OFFSETS
	.align		4
        /*0018*/ 	.byte	0x04, 0x1c
        /*001a*/ 	.short	(.L_69 - .L_68)


	//   ....[0]....
.L_68:
        /*001c*/ 	.word	0x00000010


	//----- nvinfo : EIATTR_SW_WAR
	.align		4
.L_69:
        /*0020*/ 	.byte	0x04, 0x36
        /*0022*/ 	.short	(.L_71 - .L_70)
.L_70:
        /*0024*/ 	.word	0x00000008
.L_71:


//--------------------- .nv.info._Z12helloFromGPUv --------------------------
	.section	.nv.info._Z12helloFromGPUv,"",@"SHT_CUDA_INFO"
	.sectionflags	@""
	.align	4


	//----- nvinfo : EIATTR_CUDA_API_VERSION
	.align		4
        /*0000*/ 	.byte	0x04, 0x37
        /*0002*/ 	.short	(.L_73 - .L_72)
.L_72:
        /*0004*/ 	.word	0x00000082


	//----- nvinfo : EIATTR_SPARSE_MMA_MASK
	.align		4
.L_73:
        /*0008*/ 	.byte	0x03, 0x50
        /*000a*/ 	.short	0x0000


	//----- nvinfo : EIATTR_MAXREG_COUNT
	.align		4
        /*000c*/ 	.byte	0x03, 0x1b
        /*000e*/ 	.short	0x00ff


	//----- nvinfo : EIATTR_MERCURY_ISA_VERSION
	.align		4
        /*0010*/ 	.byte	0x03, 0x5f
        /*0012*/ 	.short	0x0101


	//----- nvinfo : EIATTR_VRC_CTA_INIT_COUNT
	.align		4
        /*0014*/ 	.byte	0x02, 0x4a
	.zero		1
	.zero		1


	//----- nvinfo : EIATTR_EXIT_INSTR_OFFSETS
	.align		4
        /*0018*/ 	.byte	0x04, 0x1c
        /*001a*/ 	.short	(.L_75 - .L_74)


	//   ....[0]....
.L_74:
        /*001c*/ 	.word	0x00000010


	//----- nvinfo : EIATTR_SW_WAR
	.align		4
.L_75:
        /*0020*/ 	.byte	0x04, 0x36
        /*0022*/ 	.short	(.L_77 - .L_76)
.L_76:
        /*0024*/ 	.word	0x00000008
.L_77:


//--------------------- .nv.info._Z12helloFromGPUi --------------------------
	.section	.nv.info._Z12helloFromGPUi,"",@"SHT_CUDA_INFO"
	.sectionflags	@""
	.align	4


	//----- nvinfo : EIATTR_CUDA_API_VERSION
	.align		4
        /*0000*/ 	.byte	0x04, 0x37
        /*0002*/ 	.short	(.L_79 - .L_78)
.L_78:
        /*0004*/ 	.word	0x00000082


	//----- nvinfo : EIATTR_KPARAM_INFO
	.align		4
.L_79:
        /*0008*/ 	.byte	0x04, 0x17
        /*000a*/ 	.short	(.L_81 - .L_80)
.L_80:
        /*000c*/ 	.word	0x00000000
        /*0010*/ 	.short	0x0000
        /*0012*/ 	.short	0x0000
        /*0014*/ 	.byte	0x00, 0xf0, 0x11, 0x00


	//----- nvinfo : EIATTR_SPARSE_MMA_MASK
	.align		4
.L_81:
        /*0018*/ 	.byte	0x03, 0x50
        /*001a*/ 	.short	0x0000


	//----- nvinfo : EIATTR_MAXREG_COUNT
	.align		4
        /*001c*/ 	.byte	0x03, 0x1b
        /*001e*/ 	.short	0x00ff


	//----- nvinfo : EIATTR_MERCURY_ISA_VERSION
	.align		4
        /*0020*/ 	.byte	0x03, 0x5f
        /*0022*/ 	.short	0x0101


	//----- nvinfo : EIATTR_VRC_CTA_INIT_COUNT
	.align		4
        /*0024*/ 	.byte	0x02, 0x4a
	.zero		1
	.zero		1


	//----- nvinfo : EIATTR_EXIT_INSTR_OFFSETS
	.align		4
        /*0028*/ 	.byte	0x04, 0x1c
        /*002a*/ 	.short	(.L_83 - .L_82)


	//   ....[0]....
.L_82:
        /*002c*/ 	.word	0x00000010


	//----- nvinfo : EIATTR_CBANK_PARAM_SIZE
	.align		4
.L_83:
        /*0030*/ 	.byte	0x03, 0x19
        /*0032*/ 	.short	0x0004


	//----- nvinfo : EIATTR_PARAM_CBANK
	.align		4
        /*0034*/ 	.byte	0x04, 0x0a
        /*0036*/ 	.short	(.L_85 - .L_84)
	.align		4
.L_84:
        /*0038*/ 	.word	index@(.nv.constant0._Z12helloFromGPUi)
        /*003c*/ 	.short	0x0380
        /*003e*/ 	.short	0x0004


	//----- nvinfo : EIATTR_SW_WAR
	.align		4
.L_85:
        /*0040*/ 	.byte	0x04, 0x36
        /*0042*/ 	.short	(.L_87 - .L_86)
.L_86:
        /*0044*/ 	.word	0x00000008
.L_87:


//--------------------- .nv.info._Z10testKerneliii --------------------------
	.section	.nv.info._Z10testKerneliii,"",@"SHT_CUDA_INFO"
	.sectionflags	@""
	.align	4


	//----- nvinfo : EIATTR_CUDA_API_VERSION
	.align		4
        /*0000*/ 	.byte	0x04, 0x37
        /*0002*/ 	.short	(.L_89 - .L_88)
.L_88:
        /*0004*/ 	.word	0x00000082


	//----- nvinfo : EIATTR_KPARAM_INFO
	.align		4
.L_89:
        /*0008*/ 	.byte	0x04, 0x17
        /*000a*/ 	.short	(.L_91 - .L_90)
.L_90:
        /*000c*/ 	.word	0x00000000
        /*0010*/ 	.short	0x0002
        /*0012*/ 	.short	0x0008
        /*0014*/ 	.byte	0x00, 0xf0, 0x11, 0x00


	//----- nvinfo : EIATTR_KPARAM_INFO
	.align		4
.L_91:
        /*0018*/ 	.byte	0x04, 0x17
        /*001a*/ 	.short	(.L_93 - .L_92)
.L_92:
        /*001c*/ 	.word	0x00000000
        /*0020*/ 	.short	0x0001
        /*0022*/ 	.short	0x0004
        /*0024*/ 	.byte	0x00, 0xf0, 0x11, 0x00


	//----- nvinfo : EIATTR_KPARAM_INFO
	.align		4
.L_93:
        /*0028*/ 	.byte	0x04, 0x17
        /*002a*/ 	.short	(.L_95 - .L_94)
.L_94:
        /*002c*/ 	.word	0x00000000
        /*0030*/ 	.short	0x0000
        /*0032*/ 	.short	0x0000
        /*0034*/ 	.byte	0x00, 0xf0, 0x11, 0x00


	//----- nvinfo : EIATTR_SPARSE_MMA_MASK
	.align		4
.L_95:
        /*0038*/ 	.byte	0x03, 0x50
        /*003a*/ 	.short	0x0000


	//----- nvinfo : EIATTR_MAXREG_COUNT
	.align		4
        /*003c*/ 	.byte	0x03, 0x1b
        /*003e*/ 	.short	0x00ff


	//----- nvinfo : EIATTR_MERCURY_ISA_VERSION
	.align		4
        /*0040*/ 	.byte	0x03, 0x5f
        /*0042*/ 	.short	0x0101


	//----- nvinfo : EIATTR_VRC_CTA_INIT_COUNT
	.align		4
        /*0044*/ 	.byte	0x02, 0x4a
	.zero		1
	.zero		1


	//----- nvinfo : EIATTR_EXIT_INSTR_OFFSETS
	.align		4
        /*0048*/ 	.byte	0x04, 0x1c
        /*004a*/ 	.short	(.L_97 - .L_96)


	//   ....[0]....
.L_96:
        /*004c*/ 	.word	0x00000010


	//----- nvinfo : EIATTR_CBANK_PARAM_SIZE
	.align		4
.L_97:
        /*0050*/ 	.byte	0x03, 0x19
        /*0052*/ 	.short	0x000c


	//----- nvinfo : EIATTR_PARAM_CBANK
	.align		4
        /*0054*/ 	.byte	0x04, 0x0a
        /*0056*/ 	.short	(.L_99 - .L_98)
	.align		4
.L_98:
        /*0058*/ 	.word	index@(.nv.constant0._Z10testKerneliii)
        /*005c*/ 	.short	0x0380
        /*005e*/ 	.short	0x000c


	//----- nvinfo : EIATTR_SW_WAR
	.align		4
.L_99:
        /*0060*/ 	.byte	0x04, 0x36
        /*0062*/ 	.short	(.L_101 - .L_100)
.L_100:
        /*0064*/ 	.word	0x00000008
.L_101:


//--------------------- .nv.info._Z13testKernelPtrPKiS0_i --------------------------
	.section	.nv.info._Z13testKernelPtrPKiS0_i,"",@"SHT_CUDA_INFO"
	.sectionflags	@""
	.align	4


	//----- nvinfo : EIATTR_CUDA_API_VERSION
	.align		4
        /*0000*/ 	.byte	0x04, 0x37
        /*0002*/ 	.short	(.L_103 - .L_102)
.L_102:
        /*0004*/ 	.word	0x00000082


	//----- nvinfo : EIATTR_KPARAM_INFO
	.align		4
.L_103:
        /*0008*/ 	.byte	0x04, 0x17
        /*000a*/ 	.short	(.L_105 - .L_104)
.L_104:
        /*000c*/ 	.word	0x00000000
        /*0010*/ 	.short	0x0002
        /*0012*/ 	.short	0x0010
        /*0014*/ 	.byte	0x00, 0xf0, 0x11, 0x00


	//----- nvinfo : EIATTR_KPARAM_INFO
	.align		4
.L_105:
        /*0018*/ 	.byte	0x04, 0x17
        /*001a*/ 	.short	(.L_107 - .L_106)
.L_106:
        /*001c*/ 	.word	0x00000000
        /*0020*/ 	.short	0x0001
        /*0022*/ 	.short	0x0008
        /*0024*/ 	.byte	0x00, 0xf5, 0x21, 0x00


	//----- nvinfo : EIATTR_KPARAM_INFO
	.align		4
.L_107:
        /*0028*/ 	.byte	0x04, 0x17
        /*002a*/ 	.short	(.L_109 - .L_108)
.L_108:
        /*002c*/ 	.word	0x00000000
        /*0030*/ 	.short	0x0000
        /*0032*/ 	.short	0x0000
        /*0034*/ 	.byte	0x00, 0xf5, 0x21, 0x00


	//----- nvinfo : EIATTR_SPARSE_MMA_MASK
	.align		4
.L_109:
        /*0038*/ 	.byte	0x03, 0x50
        /*003a*/ 	.short	0x0000


	//----- nvinfo : EIATTR_MAXREG_COUNT
	.align		4
        /*003c*/ 	.byte	0x03, 0x1b
        /*003e*/ 	.short	0x00ff


	//----- nvinfo : EIATTR_MERCURY_ISA_VERSION
	.align		4
        /*0040*/ 	.byte	0x03, 0x5f
        /*0042*/ 	.short	0x0101


	//----- nvinfo : EIATTR_VRC_CTA_INIT_COUNT
	.align		4
        /*0044*/ 	.byte	0x02, 0x4a
	.zero		1
	.zero		1


	//----- nvinfo : EIATTR_EXIT_INSTR_OFFSETS
	.align		4
        /*0048*/ 	.byte	0x04, 0x1c
        /*004a*/ 	.short	(.L_111 - .L_110)


	//   ....[0]....
.L_110:
        /*004c*/ 	.word	0x00000010


	//----- nvinfo : EIATTR_CBANK_PARAM_SIZE
	.align		4
.L_111:
        /*0050*/ 	.byte	0x03, 0x19
        /*0052*/ 	.short	0x0014


	//----- nvinfo : EIATTR_PARAM_CBANK
	.align		4
        /*0054*/ 	.byte	0x04, 0x0a
        /*0056*/ 	.short	(.L_113 - .L_112)
	.align		4
.L_112:
        /*0058*/ 	.word	index@(.nv.constant0._Z13testKernelPtrPKiS0_i)
        /*005c*/ 	.short	0x0380
        /*005e*/ 	.short	0x0014


	//----- nvinfo : EIATTR_SW_WAR
	.align		4
.L_113:
        /*0060*/ 	.byte	0x04, 0x36
        /*0062*/ 	.short	(.L_115 - .L_114)
.L_114:
        /*0064*/ 	.word	0x00000008
.L_115:


//--------------------- .nv.callgraph             --------------------------
	.section	.nv.callgraph,"",@"SHT_CUDA_CALLGRAPH"
	.align	4
	.sectionentsize	8
	.align		4
        /*0000*/ 	.word	0x00000000
	.align		4
        /*0004*/ 	.word	0xffffffff
	.align		4
        /*0008*/ 	.word	0x00000000
	.align		4
        /*000c*/ 	.word	0xfffffffe
	.align		4
        /*0010*/ 	.word	0x00000000
	.align		4
        /*0014*/ 	.word	0xfffffffd
	.align		4
        /*0018*/ 	.word	0x00000000
	.align		4
        /*001c*/ 	.word	0xfffffffc


//--------------------- .text._Z11foo_kernel3Pi   --------------------------
	.section	.text._Z11foo_kernel3Pi,"ax",@progbits
	.align	128
        .global         _Z11foo_kernel3Pi
        .type           _Z11foo_kernel3Pi,@function
        .size           _Z11foo_kernel3Pi,(.L_x_7 - _Z11foo_kernel3Pi)
        .other          _Z11foo_kernel3Pi,@"STO_CUDA_ENTRY STV_DEFAULT"
_Z11foo_kernel3Pi:
.text._Z11foo_kernel3Pi:
[----:B------:R-:W-:Y:S01]  /*0000*/  LDC R1, c[0x0][0x37c] ;  /* 0x0000df00ff017b82 */ /* 0x000fe20000000800 */
[----:B------:R-:W-:Y:S05]  /*0010*/  EXIT ;  /* 0x000000000000794d */ /* 0x000fea0003800000 */
.L_x_0:
[----:B------:R-:W-:-:S00]  /*0020*/  BRA `(.L_x_0) ;  /* 0xfffffffc00fc7947 */ /* 0x000fc0000383ffff */
[----:B------:R-:W-:-:S00]  /*0030*/  NOP ;  /* 0x0000000000007918 */ /* 0x000fc00000000000 */
        /* <DEDUP_REMOVED lines=12> */
.L_x_7:


//--------------------- .text._Z10foo_kerneliii   --------------------------
	.section	.text._Z10foo_kerneliii,"ax",@progbits
	.align	128
        .global         _Z10foo_kerneliii
        .type           _Z10foo_kerneliii,@function
        .size           _Z10foo_kerneliii,(.L_x_8 - _Z10foo_kerneliii)
        .other          _Z10foo_kerneliii,@"STO_CUDA_ENTRY STV_DEFAULT"
_Z10foo_kerneliii:
.text._Z10foo_kerneliii:
[----:B------:R-:W-:Y:S01]  /*0000*/  LDC R1, c[0x0][0x37c] ;  /* 0x0000df00ff017b82 */ /* 0x000fe20000000800 */
[----:B------:R-:W-:Y:S05]  /*0010*/  EXIT ;  /* 0x000000000000794d */ /* 0x000fea0003800000 */
.L_x_1:
        /* <DEDUP_REMOVED lines=14> */
.L_x_8:


//--------------------- .text._Z13helloFromGPU2v  --------------------------
	.section	.text._Z13helloFromGPU2v,"ax",@progbits
	.align	128
        .global         _Z13helloFromGPU2v
        .type           _Z13helloFromGPU2v,@function
        .size           _Z13helloFromGPU2v,(.L_x_9 - _Z13helloFromGPU2v)
        .other          _Z13helloFromGPU2v,@"STO_CUDA_ENTRY STV_DEFAULT"
_Z13helloFromGPU2v:
.text._Z13helloFromGPU2v:
[----:B------:R-:W-:Y:S01]  /*0000*/  LDC R1, c[0x0][0x37c] ;  /* 0x0000df00ff017b82 */ /* 0x000fe20000000800 */
[----:B------:R-:W-:Y:S05]  /*0010*/  EXIT ;  /* 0x000000000000794d */ /* 0x000fea0003800000 */
.L_x_2:
        /* <DEDUP_REMOVED lines=14> */
.L_x_9:


//--------------------- .text._Z12helloFromGPUv   --------------------------
	.section	.text._Z12helloFromGPUv,"ax",@progbits
	.align	128
        .global         _Z12helloFromGPUv
        .type           _Z12helloFromGPUv,@function
        .size           _Z12helloFromGPUv,(.L_x_10 - _Z12helloFromGPUv)
        .other          _Z12helloFromGPUv,@"STO_CUDA_ENTRY STV_DEFAULT"
_Z12helloFromGPUv:
.text._Z12helloFromGPUv:
[----:B------:R-:W-:Y:S01]  /*0000*/  LDC R1, c[0x0][0x37c] ;  /* 0x0000df00ff017b82 */ /* 0x000fe20000000800 */
[----:B------:R-:W-:Y:S05]  /*0010*/  EXIT ;  /* 0x000000000000794d */ /* 0x000fea0003800000 */
.L_x_3:
        /* <DEDUP_REMOVED lines=14> */
.L_x_10:


//--------------------- .text._Z12helloFromGPUi   --------------------------
	.section	.text._Z12helloFromGPUi,"ax",@progbits
	.align	128
        .global         _Z12helloFromGPUi
        .type           _Z12helloFromGPUi,@function
        .size           _Z12helloFromGPUi,(.L_x_11 - _Z12helloFromGPUi)
        .other          _Z12helloFromGPUi,@"STO_CUDA_ENTRY STV_DEFAULT"
_Z12helloFromGPUi:
.text._Z12helloFromGPUi:
[----:B------:R-:W-:Y:S01]  /*0000*/  LDC R1, c[0x0][0x37c] ;  /* 0x0000df00ff017b82 */ /* 0x000fe20000000800 */
[----:B------:R-:W-:Y:S05]  /*0010*/  EXIT ;  /* 0x000000000000794d */ /* 0x000fea0003800000 */
.L_x_4:
        /* <DEDUP_REMOVED lines=14> */
.L_x_11:


//--------------------- .text._Z10testKerneliii   --------------------------
	.section	.text._Z10testKerneliii,"ax",@progbits
	.align	128
        .global         _Z10testKerneliii
        .type           _Z10testKerneliii,@function
        .size           _Z10testKerneliii,(.L_x_12 - _Z10testKerneliii)
        .other          _Z10testKerneliii,@"STO_CUDA_ENTRY STV_DEFAULT"
_Z10testKerneliii:
.text._Z10testKerneliii:
[----:B------:R-:W-:Y:S01]  /*0000*/  LDC R1, c[0x0][0x37c] ;  /* 0x0000df00ff017b82 */ /* 0x000fe20000000800 */
[----:B------:R-:W-:Y:S05]  /*0010*/  EXIT ;  /* 0x000000000000794d */ /* 0x000fea0003800000 */
.L_x_5:
        /* <DEDUP_REMOVED lines=14> */
.L_x_12:


//--------------------- .text._Z13testKernelPtrPKiS0_i --------------------------
	.section	.text._Z13testKernelPtrPKiS0_i,"ax",@progbits
	.align	128
        .global         _Z13testKernelPtrPKiS0_i
        .type           _Z13testKernelPtrPKiS0_i,@function
        .size           _Z13testKernelPtrPKiS0_i,(.L_x_13 - _Z13testKernelPtrPKiS0_i)
        .other          _Z13testKernelPtrPKiS0_i,@"STO_CUDA_ENTRY STV_DEFAULT"
_Z13testKernelPtrPKiS0_i:
.text._Z13testKernelPtrPKiS0_i:
[----:B------:R-:W-:Y:S01]  /*0000*/  LDC R1, c[0x0][0x37c] ;  /* 0x0000df00ff017b82 */ /* 0x000fe20000000800 */
[----:B------:R-:W-:Y:S05]  /*0010*/  EXIT ;  /* 0x000000000000794d */ /* 0x000fea0003800000 */
.L_x_6:
        /* <DEDUP_REMOVED lines=14> */
.L_x_13:


//--------------------- .nv.shared.reserved.0     --------------------------
	.section	.nv.shared.reserved.0,"aw",@nobits
	.weak		__nv_reservedSMEM_offset_0_alias
	.size		__nv_reservedSMEM_offset_0_alias, 0, 64
	.other		__nv_reservedSMEM_offset_0_alias,@"STO_CUDA_RESERVED_SHARED STV_DEFAULT"
__nv_reservedSMEM_offset_0_alias:
	.zero		0
	.zero		64


//--------------------- .nv.constant0._Z11foo_kernel3Pi --------------------------
	.section	.nv.constant0._Z11foo_kernel3Pi,"a",@progbits
	.sectionflags	@""
	.align	4
.nv.constant0._Z11foo_kernel3Pi:
	.zero		904


//--------------------- .nv.constant0._Z10foo_kerneliii --------------------------
	.section	.nv.constant0._Z10foo_kerneliii,"a",@progbits
	.sectionflags	@""
	.align	4
.nv.constant0._Z10foo_kerneliii:
	.zero		908


//--------------------- .nv.constant0._Z13helloFromGPU2v --------------------------
	.section	.nv.constant0._Z13helloFromGPU2v,"a",@progbits
	.sectionflags	@""
	.align	4
.nv.constant0._Z13helloFromGPU2v:
	.zero		896


//--------------------- .nv.constant0._Z12helloFromGPUv --------------------------
	.section	.nv.constant0._Z12helloFromGPUv,"a",@progbits
	.sectionflags	@""
	.align	4
.nv.constant0._Z12helloFromGPUv:
	.zero		896


//--------------------- .nv.constant0._Z12helloFromGPUi --------------------------
	.section	.nv.constant0._Z12helloFromGPUi,"a",@progbits
	.sectionflags	@""
	.align	4
.nv.constant0._Z12helloFromGPUi:
	.zero		900


//--------------------- .nv.constant0._Z10testKerneliii --------------------------
	.section	.nv.constant0._Z10testKerneliii,"a",@progbits
	.sectionflags	@""
	.align	4
.nv.constant0._Z10testKerneliii:
	.zero		908


//--------------------- .nv.constant0._Z13testKernelPtrPKiS0_i --------------------------
	.section	.nv.constant0._Z13testKernelPtrPKiS0_i,"a",@progbits
	.sectionflags	@""
	.align	4
.nv.constant0._Z13testKernelPtrPKiS0_i:
	.zero		916


//--------------------- SYMBOLS --------------------------

	.type		.nv.reservedSmem.offset0,@object
	.size		.nv.reservedSmem.offset0,0x4
